	.headerflags	@"EF_CUDA_TEXMODE_UNIFIED EF_CUDA_64BIT_ADDRESS EF_CUDA_ACCELERATORS EF_CUDA_SM90 EF_CUDA_VIRTUAL_SM(EF_CUDA_SM90)"
	.elftype	@"ET_EXEC"


//--------------------- .nv.info                  --------------------------
	.section	.nv.info,"",@"SHT_CUDA_INFO"
	.align	4


	//----- nvinfo : EIATTR_REGCOUNT
	.align		4
        /*0000*/ 	.byte	0x04, 0x2f
        /*0002*/ 	.short	(.L_1 - .L_0)
	.align		4
.L_0:
        /*0004*/ 	.word	index@(triton_poi_fused_div_9)
        /*0008*/ 	.word	0x0000000e


	//----- nvinfo : EIATTR_MIN_STACK_SIZE
	.align		4
.L_1:
        /*000c*/ 	.byte	0x04, 0x12
        /*000e*/ 	.short	(.L_3 - .L_2)
	.align		4
.L_2:
        /*0010*/ 	.word	index@(triton_poi_fused_div_9)
        /*0014*/ 	.word	0x00000000


	//----- nvinfo : EIATTR_FRAME_SIZE
	.align		4
.L_3:
        /*0018*/ 	.byte	0x04, 0x11
        /*001a*/ 	.short	(.L_5 - .L_4)
	.align		4
.L_4:
        /*001c*/ 	.word	index@(triton_poi_fused_div_9)
        /*0020*/ 	.word	0x00000000


	//----- nvinfo : EIATTR_MIN_STACK_SIZE
	.align		4
.L_5:
        /*0024*/ 	.byte	0x04, 0x12
        /*0026*/ 	.short	(.L_7 - .L_6)
	.align		4
.L_6:
        /*0028*/ 	.word	index@(triton_poi_fused_div_9)
        /*002c*/ 	.word	0x00000000
.L_7:


//--------------------- .nv.info.triton_poi_fused_div_9 --------------------------
	.section	.nv.info.triton_poi_fused_div_9,"",@"SHT_CUDA_INFO"
	.sectionflags	@""
	.align	4


	//----- nvinfo : EIATTR_CUDA_API_VERSION
	.align		4
        /*0000*/ 	.byte	0x04, 0x37
        /*0002*/ 	.short	(.L_9 - .L_8)
.L_8:
        /*0004*/ 	.word	0x0000007c


	//----- nvinfo : EIATTR_KPARAM_INFO
	.align		4
.L_9:
        /*0008*/ 	.byte	0x04, 0x17
        /*000a*/ 	.short	(.L_11 - .L_10)
.L_10:
        /*000c*/ 	.word	0x00000000
        /*0010*/ 	.short	0x0004
        /*0012*/ 	.short	0x0020
        /*0014*/ 	.byte	0x00, 0xf0, 0x11, 0x00


	//----- nvinfo : EIATTR_KPARAM_INFO
	.align		4
.L_11:
        /*0018*/ 	.byte	0x04, 0x17
        /*001a*/ 	.short	(.L_13 - .L_12)
.L_12:
        /*001c*/ 	.word	0x00000000
        /*0020*/ 	.short	0x0003
        /*0022*/ 	.short	0x0018
        /*0024*/ 	.byte	0x00, 0xf4, 0x21, 0x00


	//----- nvinfo : EIATTR_KPARAM_INFO
	.align		4
.L_13:
        /*0028*/ 	.byte	0x04, 0x17
        /*002a*/ 	.short	(.L_15 - .L_14)
.L_14:
        /*002c*/ 	.word	0x00000000
        /*0030*/ 	.short	0x0002
        /*0032*/ 	.short	0x0010
        /*0034*/ 	.byte	0x00, 0xf4, 0x21, 0x00


	//----- nvinfo : EIATTR_KPARAM_INFO
	.align		4
.L_15:
        /*0038*/ 	.byte	0x04, 0x17
        /*003a*/ 	.short	(.L_17 - .L_16)
.L_16:
        /*003c*/ 	.word	0x00000000
        /*0040*/ 	.short	0x0001
        /*0042*/ 	.short	0x0008
        /*0044*/ 	.byte	0x00, 0xf4, 0x21, 0x00


	//----- nvinfo : EIATTR_KPARAM_INFO
	.align		4
.L_17:
        /*0048*/ 	.byte	0x04, 0x17
        /*004a*/ 	.short	(.L_19 - .L_18)
.L_18:
        /*004c*/ 	.word	0x00000000
        /*0050*/ 	.short	0x0000
        /*0052*/ 	.short	0x0000
        /*0054*/ 	.byte	0x00, 0xf4, 0x21, 0x00


	//----- nvinfo : EIATTR_SPARSE_MMA_MASK
	.align		4
.L_19:
        /*0058*/ 	.byte	0x03, 0x50
        /*005a*/ 	.short	0x0000


	//----- nvinfo : EIATTR_MAXREG_COUNT
	.align		4
        /*005c*/ 	.byte	0x03, 0x1b
        /*005e*/ 	.short	0x00ff


	//----- nvinfo : EIATTR_EXIT_INSTR_OFFSETS
	.align		4
        /*0060*/ 	.byte	0x04, 0x1c
        /*0062*/ 	.short	(.L_21 - .L_20)


	//   ....[0]....
.L_20:
        /*0064*/ 	.word	0x000001e0


	//   ....[1]....
        /*0068*/ 	.word	0x00000200


	//----- nvinfo : EIATTR_REQNTID
	.align		4
.L_21:
        /*006c*/ 	.byte	0x04, 0x10
        /*006e*/ 	.short	(.L_23 - .L_22)
.L_22:
        /*0070*/ 	.word	0x00000100
        /*0074*/ 	.word	0x00000001
        /*0078*/ 	.word	0x00000001


	//----- nvinfo : EIATTR_CBANK_PARAM_SIZE
	.align		4
.L_23:
        /*007c*/ 	.byte	0x03, 0x19
        /*007e*/ 	.short	0x0024


	//----- nvinfo : EIATTR_PARAM_CBANK
	.align		4
        /*0080*/ 	.byte	0x04, 0x0a
        /*0082*/ 	.short	(.L_25 - .L_24)
	.align		4
.L_24:
        /*0084*/ 	.word	index@(.nv.constant0.triton_poi_fused_div_9)
        /*0088*/ 	.short	0x0210
        /*008a*/ 	.short	0x0024


	//----- nvinfo : EIATTR_SW_WAR
	.align		4
.L_25:
        /*008c*/ 	.byte	0x04, 0x36
        /*008e*/ 	.short	(.L_27 - .L_26)
.L_26:
        /*0090*/ 	.word	0x00000008
.L_27:


//--------------------- .nv.callgraph             --------------------------
	.section	.nv.callgraph,"",@"SHT_CUDA_CALLGRAPH"
	.align	4
	.sectionentsize	8
	.align		4
        /*0000*/ 	.word	0x00000000
	.align		4
        /*0004*/ 	.word	0xffffffff
	.align		4
        /*0008*/ 	.word	0x00000000
	.align		4
        /*000c*/ 	.word	0xfffffffe
	.align		4
        /*0010*/ 	.word	0x00000000
	.align		4
        /*0014*/ 	.word	0xfffffffd
	.align		4
        /*0018*/ 	.word	0x00000000
	.align		4
        /*001c*/ 	.word	0xfffffffc


//--------------------- .text.triton_poi_fused_div_9 --------------------------
	.section	.text.triton_poi_fused_div_9,"ax",@progbits
	.align	128
        .global         triton_poi_fused_div_9
        .type           triton_poi_fused_div_9,@function
        .size           triton_poi_fused_div_9,(.L_x_1 - triton_poi_fused_div_9)
        .other          triton_poi_fused_div_9,@"STO_CUDA_ENTRY STV_DEFAULT"
triton_poi_fused_div_9:
.text.triton_poi_fused_div_9:
[----:B------:R-:W0:Y:S02]  /*0000*/  LDC R1, c[0x0][0x28] ;  /* 0x00000a00ff017b82 */ /* 0x000e240000000800 */
[----:B------:R-:W1:Y:S01]  /*0010*/  S2R R0, SR_TID.X ;  /* 0x0000000000007919 */ /* 0x000e620000002100 */
[----:B------:R-:W2:Y:S01]  /*0020*/  LDC.64 R4, c[0x0][0x218] ;  /* 0x00008600ff047b82 */ /* 0x000ea20000000a00 */
[----:B------:R-:W-:Y:S01]  /*0030*/  ULDC.64 UR4, c[0x0][0x208] ;  /* 0x0000820000047ab9 */ /* 0x000fe20000000a00 */
[----:B------:R-:W3:Y:S06]  /*0040*/  S2R R9, SR_CTAID.X ;  /* 0x0000000000097919 */ /* 0x000eec0000002500 */
[----:B------:R-:W4:Y:S01]  /*0050*/  LDC.64 R2, c[0x0][0x210] ;  /* 0x00008400ff027b82 */ /* 0x000f220000000a00 */
[----:B------:R-:W-:-:S07]  /*0060*/  CS2R R10, SRZ ;  /* 0x00000000000a7805 */ /* 0x000fce000001ff00 */
[----:B------:R-:W5:Y:S01]  /*0070*/  LDC.64 R6, c[0x0][0x228] ;  /* 0x00008a00ff067b82 */ /* 0x000f620000000a00 */
[----:B--2---:R2:W5:Y:S01]  /*0080*/  LDG.E R8, desc[UR4][R4.64] ;  /* 0x0000000404087981 */ /* 0x004562000c1e1900 */
[----:B-1----:R-:W-:-:S06]  /*0090*/  SHF.L.U32 R0, R0, 0x1, RZ ;  /* 0x0000000100007819 */ /* 0x002fcc00000006ff */
[----:B--2---:R-:W1:Y:S01]  /*00a0*/  LDC.64 R4, c[0x0][0x220] ;  /* 0x00008800ff047b82 */ /* 0x004e620000000a00 */
[----:B------:R-:W-:-:S04]  /*00b0*/  LOP3.LUT R0, R0, 0x1fe, RZ, 0xc0, !PT ;  /* 0x000001fe00007812 */ /* 0x000fc800078ec0ff */
[----:B---3--:R-:W-:-:S04]  /*00c0*/  LEA R9, R9, R0, 0x9 ;  /* 0x0000000009097211 */ /* 0x008fc800078e48ff */
[C---:B------:R-:W-:Y:S01]  /*00d0*/  ISETP.GE.AND P2, PT, R9.reuse, 0x14800, PT ;  /* 0x000148000900780c */ /* 0x040fe20003f46270 */
[----:B----4-:R-:W-:-:S12]  /*00e0*/  IMAD.WIDE R2, R9, 0x4, R2 ;  /* 0x0000000409027825 */ /* 0x010fd800078e0202 */
[----:B------:R1:W2:Y:S02]  /*00f0*/  @!P2 LDG.E.64 R10, desc[UR4][R2.64] ;  /* 0x00000004020aa981 */ /* 0x0002a4000c1e1b00 */
[----:B-1----:R-:W-:-:S04]  /*0100*/  IMAD.WIDE R2, R9, 0x4, R4 ;  /* 0x0000000409027825 */ /* 0x002fc800078e0204 */
[----:B-----5:R-:W-:Y:S01]  /*0110*/  IMAD.WIDE R4, R9, 0x4, R6 ;  /* 0x0000000409047825 */ /* 0x020fe200078e0206 */
[C---:B------:R-:W-:Y:S02]  /*0120*/  FSETP.GT.AND P0, PT, |R8|.reuse, 8.50705917302346158658e+37, PT ;  /* 0x7e8000000800780b */ /* 0x040fe40003f04200 */
[----:B------:R-:W-:-:S11]  /*0130*/  FSETP.GEU.AND P1, PT, |R8|, 1.175494350822287508e-38, PT ;  /* 0x008000000800780b */ /* 0x000fd60003f2e200 */
[----:B------:R-:W-:-:S04]  /*0140*/  @P0 FMUL R8, R8, 0.25 ;  /* 0x3e80000008080820 */ /* 0x000fc80000400000 */
[----:B------:R-:W-:-:S06]  /*0150*/  @!P1 FMUL R8, R8, 16777216 ;  /* 0x4b80000008089820 */ /* 0x000fcc0000400000 */
[----:B------:R-:W1:Y:S01]  /*0160*/  MUFU.RCP R8, R8 ;  /* 0x0000000800087308 */ /* 0x000e620000001000 */
[----:B--2---:R-:W-:Y:S01]  /*0170*/  @P0 FMUL R10, R10, 0.25 ;  /* 0x3e8000000a0a0820 */ /* 0x004fe20000400000 */
[----:B------:R-:W-:-:S03]  /*0180*/  @P0 FMUL R11, R11, 0.25 ;  /* 0x3e8000000b0b0820 */ /* 0x000fc60000400000 */
[----:B------:R-:W-:Y:S01]  /*0190*/  @!P1 FMUL R10, R10, 16777216 ;  /* 0x4b8000000a0a9820 */ /* 0x000fe20000400000 */
[----:B------:R-:W-:-:S03]  /*01a0*/  @!P1 FMUL R11, R11, 16777216 ;  /* 0x4b8000000b0b9820 */ /* 0x000fc60000400000 */
[C---:B-1----:R-:W-:Y:S01]  /*01b0*/  FMUL R10, R8.reuse, R10 ;  /* 0x0000000a080a7220 */ /* 0x042fe20000400000 */
[----:B------:R-:W-:-:S05]  /*01c0*/  FMUL R11, R8, R11 ;  /* 0x0000000b080b7220 */ /* 0x000fca0000400000 */
[----:B------:R1:W-:Y:S01]  /*01d0*/  @!P2 STG.E.64 desc[UR4][R2.64], R10 ;  /* 0x0000000a0200a986 */ /* 0x0003e2000c101b04 */
[----:B------:R-:W-:Y:S05]  /*01e0*/  @P2 EXIT ;  /* 0x000000000000294d */ /* 0x000fea0003800000 */
[----:B------:R-:W-:Y:S01]  /*01f0*/  STG.E.64 desc[UR4][R4.64], R10 ;  /* 0x0000000a04007986 */ /* 0x000fe2000c101b04 */
[----:B------:R-:W-:Y:S05]  /*0200*/  EXIT ;  /* 0x000000000000794d */ /* 0x000fea0003800000 */
.L_x_0:
[----:B------:R-:W-:-:S00]  /*0210*/  BRA `(.L_x_0) ;  /* 0xfffffffc00fc7947 */ /* 0x000fc0000383ffff */
[----:B------:R-:W-:-:S00]  /*0220*/  NOP ;  /* 0x0000000000007918 */ /* 0x000fc00000000000 */
        /* <DEDUP_REMOVED lines=13> */
.L_x_1:


//--------------------- .nv.constant0.triton_poi_fused_div_9 --------------------------
	.section	.nv.constant0.triton_poi_fused_div_9,"a",@progbits
	.sectionflags	@""
	.align	4
.nv.constant0.triton_poi_fused_div_9:
	.zero		564
